	.headerflags	@"EF_CUDA_TEXMODE_UNIFIED EF_CUDA_64BIT_ADDRESS EF_CUDA_SM86 EF_CUDA_VIRTUAL_SM(EF_CUDA_SM86)"
	.elftype	@"ET_EXEC"


//--------------------- .nv.info                  --------------------------
	.section	.nv.info,"",@"SHT_CUDA_INFO"
	.align	4


	//----- nvinfo : EIATTR_REGCOUNT
	.align		4
        /*0000*/ 	.byte	0x04, 0x2f
        /*0002*/ 	.short	(.L_1 - .L_0)
	.align		4
.L_0:
        /*0004*/ 	.word	index@(triton_red_fused_addmm_0)
        /*0008*/ 	.word	0x00000021


	//----- nvinfo : EIATTR_MIN_STACK_SIZE
	.align		4
.L_1:
        /*000c*/ 	.byte	0x04, 0x12
        /*000e*/ 	.short	(.L_3 - .L_2)
	.align		4
.L_2:
        /*0010*/ 	.word	index@(triton_red_fused_addmm_0)
        /*0014*/ 	.word	0x00000000


	//----- nvinfo : EIATTR_FRAME_SIZE
	.align		4
.L_3:
        /*0018*/ 	.byte	0x04, 0x11
        /*001a*/ 	.short	(.L_5 - .L_4)
	.align		4
.L_4:
        /*001c*/ 	.word	index@(triton_red_fused_addmm_0)
        /*0020*/ 	.word	0x00000000


	//----- nvinfo : EIATTR_MIN_STACK_SIZE
	.align		4
.L_5:
        /*0024*/ 	.byte	0x04, 0x12
        /*0026*/ 	.short	(.L_7 - .L_6)
	.align		4
.L_6:
        /*0028*/ 	.word	index@(triton_red_fused_addmm_0)
        /*002c*/ 	.word	0x00000000
.L_7:


//--------------------- .nv.info.triton_red_fused_addmm_0 --------------------------
	.section	.nv.info.triton_red_fused_addmm_0,"",@"SHT_CUDA_INFO"
	.sectionflags	@""
	.align	4


	//----- nvinfo : EIATTR_CUDA_API_VERSION
	.align		4
        /*0000*/ 	.byte	0x04, 0x37
        /*0002*/ 	.short	(.L_9 - .L_8)
.L_8:
        /*0004*/ 	.word	0x0000007c


	//----- nvinfo : EIATTR_SW2861232_WAR
	.align		4
.L_9:
        /*0008*/ 	.byte	0x01, 0x35
	.zero		2


	//----- nvinfo : EIATTR_PARAM_CBANK
	.align		4
        /*000c*/ 	.byte	0x04, 0x0a
        /*000e*/ 	.short	(.L_11 - .L_10)
	.align		4
.L_10:
        /*0010*/ 	.word	index@(.nv.constant0.triton_red_fused_addmm_0)
        /*0014*/ 	.short	0x0160
        /*0016*/ 	.short	0x0028


	//----- nvinfo : EIATTR_CBANK_PARAM_SIZE
	.align		4
.L_11:
        /*0018*/ 	.byte	0x03, 0x19
        /*001a*/ 	.short	0x0028


	//----- nvinfo : EIATTR_KPARAM_INFO
	.align		4
        /*001c*/ 	.byte	0x04, 0x17
        /*001e*/ 	.short	(.L_13 - .L_12)
.L_12:
        /*0020*/ 	.word	0x00000000
        /*0024*/ 	.short	0x0005
        /*0026*/ 	.short	0x0020
        /*0028*/ 	.byte	0x00, 0xf4, 0x21, 0x00


	//----- nvinfo : EIATTR_KPARAM_INFO
	.align		4
.L_13:
        /*002c*/ 	.byte	0x04, 0x17
        /*002e*/ 	.short	(.L_15 - .L_14)
.L_14:
        /*0030*/ 	.word	0x00000000
        /*0034*/ 	.short	0x0004
        /*0036*/ 	.short	0x001c
        /*0038*/ 	.byte	0x00, 0xf0, 0x11, 0x00


	//----- nvinfo : EIATTR_KPARAM_INFO
	.align		4
.L_15:
        /*003c*/ 	.byte	0x04, 0x17
        /*003e*/ 	.short	(.L_17 - .L_16)
.L_16:
        /*0040*/ 	.word	0x00000000
        /*0044*/ 	.short	0x0003
        /*0046*/ 	.short	0x0018
        /*0048*/ 	.byte	0x00, 0xf0, 0x11, 0x00


	//----- nvinfo : EIATTR_KPARAM_INFO
	.align		4
.L_17:
        /*004c*/ 	.byte	0x04, 0x17
        /*004e*/ 	.short	(.L_19 - .L_18)
.L_18:
        /*0050*/ 	.word	0x00000000
        /*0054*/ 	.short	0x0002
        /*0056*/ 	.short	0x0010
        /*0058*/ 	.byte	0x00, 0xf4, 0x21, 0x00


	//----- nvinfo : EIATTR_KPARAM_INFO
	.align		4
.L_19:
        /*005c*/ 	.byte	0x04, 0x17
        /*005e*/ 	.short	(.L_21 - .L_20)
.L_20:
        /*0060*/ 	.word	0x00000000
        /*0064*/ 	.short	0x0001
        /*0066*/ 	.short	0x0008
        /*0068*/ 	.byte	0x00, 0xf4, 0x21, 0x00


	//----- nvinfo : EIATTR_KPARAM_INFO
	.align		4
.L_21:
        /*006c*/ 	.byte	0x04, 0x17
        /*006e*/ 	.short	(.L_23 - .L_22)
.L_22:
        /*0070*/ 	.word	0x00000000
        /*0074*/ 	.short	0x0000
        /*0076*/ 	.short	0x0000
        /*0078*/ 	.byte	0x00, 0xf4, 0x21, 0x00


	//----- nvinfo : EIATTR_MAXREG_COUNT
	.align		4
.L_23:
        /*007c*/ 	.byte	0x03, 0x1b
        /*007e*/ 	.short	0x0080


	//----- nvinfo : EIATTR_COOP_GROUP_MASK_REGIDS
	.align		4
        /*0080*/ 	.byte	0x04, 0x29
        /*0082*/ 	.short	(.L_25 - .L_24)


	//   ....[0]....
.L_24:
        /*0084*/ 	.word	0xffffffff


	//   ....[1]....
        /*0088*/ 	.word	0xffffffff


	//   ....[2]....
        /*008c*/ 	.word	0xffffffff


	//   ....[3]....
        /*0090*/ 	.word	0xffffffff


	//   ....[4]....
        /*0094*/ 	.word	0xffffffff


	//   ....[5]....
        /*0098*/ 	.word	0xffffffff


	//   ....[6]....
        /*009c*/ 	.word	0xffffffff


	//   ....[7]....
        /*00a0*/ 	.word	0xffffffff


	//   ....[8]....
        /*00a4*/ 	.word	0xffffffff


	//----- nvinfo : EIATTR_COOP_GROUP_INSTR_OFFSETS
	.align		4
.L_25:
        /*00a8*/ 	.byte	0x04, 0x28
        /*00aa*/ 	.short	(.L_27 - .L_26)


	//   ....[0]....
.L_26:
        /*00ac*/ 	.word	0x00000ad0


	//   ....[1]....
        /*00b0*/ 	.word	0x00000af0


	//   ....[2]....
        /*00b4*/ 	.word	0x00000b10


	//   ....[3]....
        /*00b8*/ 	.word	0x00000b30


	//   ....[4]....
        /*00bc*/ 	.word	0x00000b50


	//   ....[5]....
        /*00c0*/ 	.word	0x00000be0


	//   ....[6]....
        /*00c4*/ 	.word	0x00000c00


	//   ....[7]....
        /*00c8*/ 	.word	0x00000c20


	//   ....[8]....
        /*00cc*/ 	.word	0x00000c40


	//----- nvinfo : EIATTR_EXIT_INSTR_OFFSETS
	.align		4
.L_27:
        /*00d0*/ 	.byte	0x04, 0x1c
        /*00d2*/ 	.short	(.L_29 - .L_28)


	//   ....[0]....
.L_28:
        /*00d4*/ 	.word	0x00000c80


	//   ....[1]....
        /*00d8*/ 	.word	0x00000cd0


	//----- nvinfo : EIATTR_REQNTID
	.align		4
.L_29:
        /*00dc*/ 	.byte	0x04, 0x10
        /*00de*/ 	.short	(.L_31 - .L_30)
.L_30:
        /*00e0*/ 	.word	0x00000200
        /*00e4*/ 	.word	0x00000001
        /*00e8*/ 	.word	0x00000001
.L_31:


//--------------------- .nv.callgraph             --------------------------
	.section	.nv.callgraph,"",@"SHT_CUDA_CALLGRAPH"
	.align	4
	.sectionentsize	8
	.align		4
        /*0000*/ 	.word	0x00000000
	.align		4
        /*0004*/ 	.word	0xffffffff
	.align		4
        /*0008*/ 	.word	0x00000000
	.align		4
        /*000c*/ 	.word	0xfffffffe
	.align		4
        /*0010*/ 	.word	0x00000000
	.align		4
        /*0014*/ 	.word	0xfffffffd
	.align		4
        /*0018*/ 	.word	0x00000000
	.align		4
        /*001c*/ 	.word	0xfffffffc


//--------------------- .nv.rel.action            --------------------------
	.section	.nv.rel.action,"",@"SHT_CUDA_RELOCINFO"
	.align	8
	.sectionentsize	8
        /*0000*/ 	.byte	0x73, 0x00, 0x00, 0x00, 0x00, 0x00, 0x00, 0x00, 0x00, 0x00, 0x00, 0x11, 0x25, 0x00, 0x05, 0x36


//--------------------- .nv.constant0.triton_red_fused_addmm_0 --------------------------
	.section	.nv.constant0.triton_red_fused_addmm_0,"a",@progbits
	.sectionflags	@""
	.align	4
.nv.constant0.triton_red_fused_addmm_0:
	.zero		392


//--------------------- .text.triton_red_fused_addmm_0 --------------------------
	.section	.text.triton_red_fused_addmm_0,"ax",@progbits
	.sectionflags	@"SHF_BARRIERS=1"
	.sectioninfo	@"SHI_REGISTERS=33"
	.align	128
        .global         triton_red_fused_addmm_0
        .type           triton_red_fused_addmm_0,@function
        .size           triton_red_fused_addmm_0,(.L_x_1 - triton_red_fused_addmm_0)
        .other          triton_red_fused_addmm_0,@"STO_CUDA_ENTRY STV_DEFAULT"
triton_red_fused_addmm_0:
.text.triton_red_fused_addmm_0:
[----:B------:R-:W-:Y:S02]  /*0000*/  MOV R1, c[0x0][0x28] ;  /* 0x00000a0000017a02 */ /* 0x000fe40000000f00 */
[----:B------:R-:W0:Y:S01]  /*0010*/  S2R R6, SR_TID.X ;  /* 0x0000000000067919 */ /* 0x000e220000002100 */
[----:B------:R-:W-:Y:S01]  /*0020*/  MOV R19, 0x2 ;  /* 0x0000000200137802 */ /* 0x000fe20000000f00 */
[----:B------:R-:W-:Y:S01]  /*0030*/  ULDC.64 UR4, c[0x0][0x118] ;  /* 0x0000460000047ab9 */ /* 0x000fe20000000a00 */
[----:B0-----:R-:W-:-:S04]  /*0040*/  SHF.L.U32 R0, R6, 0x2, RZ ;  /* 0x0000000206007819 */ /* 0x001fc800000006ff */
[----:B------:R-:W-:-:S05]  /*0050*/  LOP3.LUT R3, R0, 0x7fc, RZ, 0xc0, !PT ;  /* 0x000007fc00037812 */ /* 0x000fca00078ec0ff */
[----:B------:R-:W-:-:S05]  /*0060*/  IMAD.WIDE.U32 R4, R3, R19, c[0x0][0x160] ;  /* 0x0000580003047625 */ /* 0x000fca00078e0013 */
[----:B------:R0:W2:Y:S01]  /*0070*/  LDG.E.EL.64 R12, [R4.64] ;  /* 0x00000004040c7981 */ /* 0x0000a2000c2e1b00 */
[----:B------:R-:W-:Y:S01]  /*0080*/  LOP3.LUT R9, R3, 0x800, RZ, 0xfc, !PT ;  /* 0x0000080003097812 */ /* 0x000fe200078efcff */
[----:B------:R-:W-:-:S03]  /*0090*/  CS2R R10, SRZ ;  /* 0x00000000000a7805 */ /* 0x000fc6000001ff00 */
[----:B------:R-:W-:-:S04]  /*00a0*/  ISETP.GE.U32.AND P0, PT, R9, 0xc00, PT ;  /* 0x00000c000900780c */ /* 0x000fc80003f06070 */
[----:B------:R-:W-:-:S13]  /*00b0*/  ISETP.GE.U32.AND.EX P0, PT, RZ, RZ, PT, P0 ;  /* 0x000000ffff00720c */ /* 0x000fda0003f06100 */
[----:B------:R0:W3:Y:S01]  /*00c0*/  @!P0 LDG.E.EL.64 R10, [R4.64+0x1000] ;  /* 0x00100004040a8981 */ /* 0x0000e2000c2e1b00 */
[----:B------:R-:W-:-:S03]  /*00d0*/  ISETP.LT.U32.AND P0, PT, R9, 0xc00, PT ;  /* 0x00000c000900780c */ /* 0x000fc60003f01070 */
[----:B------:R-:W1:Y:S02]  /*00e0*/  S2R R8, SR_CTAID.X ;  /* 0x0000000000087919 */ /* 0x000e640000002500 */
[C---:B-1----:R-:W-:Y:S01]  /*00f0*/  ISETP.GE.AND P1, PT, R8.reuse, 0x2400, PT ;  /* 0x000024000800780c */ /* 0x042fe20003f26270 */
[----:B------:R-:W-:Y:S02]  /*0100*/  IMAD R16, R8, 0xc00, R3 ;  /* 0x00000c0008107824 */ /* 0x000fe400078e0203 */
[----:B------:R-:W-:Y:S02]  /*0110*/  CS2R R2, SRZ ;  /* 0x0000000000027805 */ /* 0x000fe4000001ff00 */
[----:B------:R-:W-:Y:S01]  /*0120*/  IMAD.WIDE R16, R16, R19, c[0x0][0x168] ;  /* 0x00005a0010107625 */ /* 0x000fe200078e0213 */
[----:B------:R-:W-:-:S03]  /*0130*/  ISETP.LT.U32.AND.EX P0, PT, RZ, RZ, !P1, P0 ;  /* 0x000000ffff00720c */ /* 0x000fc60004f01100 */
[----:B------:R-:W-:-:S04]  /*0140*/  IMAD R18, R8, 0xc00, R9 ;  /* 0x00000c0008127824 */ /* 0x000fc800078e0209 */
[----:B------:R3:W4:Y:S01]  /*0150*/  @!P1 LDG.E.EF.64 R2, [R16.64] ;  /* 0x0000000410029981 */ /* 0x000722000c0e1b00 */
[----:B0-----:R-:W-:Y:S01]  /*0160*/  CS2R R4, SRZ ;  /* 0x0000000000047805 */ /* 0x001fe2000001ff00 */
[----:B------:R-:W-:-:S05]  /*0170*/  IMAD.WIDE R18, R18, R19, c[0x0][0x168] ;  /* 0x00005a0012127625 */ /* 0x000fca00078e0213 */
[----:B------:R0:W5:Y:S01]  /*0180*/  @P0 LDG.E.EF.64 R4, [R18.64] ;  /* 0x0000000412040981 */ /* 0x000162000c0e1b00 */
[C---:B--2---:R-:W-:Y:S02]  /*0190*/  SHF.L.U32 R14, R13.reuse, 0x10, RZ ;  /* 0x000000100d0e7819 */ /* 0x044fe400000006ff */
[----:B------:R-:W-:Y:S02]  /*01a0*/  PRMT R9, R13, 0x7632, R9 ;  /* 0x000076320d097816 */ /* 0x000fe40000000009 */
[C---:B------:R-:W-:Y:S01]  /*01b0*/  SHF.L.U32 R13, R12.reuse, 0x10, RZ ;  /* 0x000000100c0d7819 */ /* 0x040fe200000006ff */
[----:B------:R-:W-:Y:S01]  /*01c0*/  FADD R0, RZ, -R14 ;  /* 0x8000000eff007221 */ /* 0x000fe20000000000 */
[----:B------:R-:W-:Y:S02]  /*01d0*/  SHF.L.U32 R9, R9, 0x10, RZ ;  /* 0x0000001009097819 */ /* 0x000fe400000006ff */
[----:B------:R-:W-:Y:S01]  /*01e0*/  PRMT R12, R12, 0x7632, R12 ;  /* 0x000076320c0c7816 */ /* 0x000fe2000000000c */
[----:B------:R-:W-:-:S02]  /*01f0*/  FMUL R15, R0, 1.4426950216293334961 ;  /* 0x3fb8aa3b000f7820 */ /* 0x000fc40000400000 */
[----:B------:R-:W-:Y:S01]  /*0200*/  FADD R0, RZ, -R9 ;  /* 0x80000009ff007221 */ /* 0x000fe20000000000 */
[----:B------:R-:W-:Y:S02]  /*0210*/  SHF.L.U32 R12, R12, 0x10, RZ ;  /* 0x000000100c0c7819 */ /* 0x000fe400000006ff */
[----:B------:R-:W-:Y:S01]  /*0220*/  FSETP.GEU.AND P6, PT, R15, -126, PT ;  /* 0xc2fc00000f00780b */ /* 0x000fe20003fce000 */
[----:B------:R-:W-:Y:S01]  /*0230*/  FMUL R20, R0, 1.4426950216293334961 ;  /* 0x3fb8aa3b00147820 */ /* 0x000fe20000400000 */
[----:B------:R-:W-:Y:S01]  /*0240*/  FADD R0, RZ, -R13 ;  /* 0x8000000dff007221 */ /* 0x000fe20000000000 */
[----:B0-----:R-:W-:-:S03]  /*0250*/  FADD R18, RZ, -R12 ;  /* 0x8000000cff127221 */ /* 0x001fc60000000000 */
[----:B------:R-:W-:Y:S01]  /*0260*/  FMUL R19, R0, 1.4426950216293334961 ;  /* 0x3fb8aa3b00137820 */ /* 0x000fe20000400000 */
[----:B------:R-:W-:Y:S01]  /*0270*/  FSETP.GEU.AND P5, PT, R20, -126, PT ;  /* 0xc2fc00001400780b */ /* 0x000fe20003fae000 */
[----:B------:R-:W-:Y:S01]  /*0280*/  FMUL R23, R18, 1.4426950216293334961 ;  /* 0x3fb8aa3b12177820 */ /* 0x000fe20000400000 */
[----:B---3--:R-:W-:Y:S02]  /*0290*/  SHF.L.U32 R16, R11, 0x10, RZ ;  /* 0x000000100b107819 */ /* 0x008fe400000006ff */
[----:B------:R-:W-:Y:S02]  /*02a0*/  FSETP.GEU.AND P4, PT, R19, -126, PT ;  /* 0xc2fc00001300780b */ /* 0x000fe40003f8e000 */
[----:B------:R-:W-:Y:S01]  /*02b0*/  @!P6 FMUL R15, R15, 0.5 ;  /* 0x3f0000000f0fe820 */ /* 0x000fe20000400000 */
[----:B------:R-:W-:Y:S01]  /*02c0*/  PRMT R0, R11, 0x7632, R0 ;  /* 0x000076320b007816 */ /* 0x000fe20000000000 */
[----:B------:R-:W-:Y:S01]  /*02d0*/  FADD R18, RZ, -R16 ;  /* 0x80000010ff127221 */ /* 0x000fe20000000000 */
[C---:B------:R-:W-:Y:S01]  /*02e0*/  SHF.L.U32 R11, R10.reuse, 0x10, RZ ;  /* 0x000000100a0b7819 */ /* 0x040fe200000006ff */
[----:B------:R0:W1:Y:S01]  /*02f0*/  MUFU.EX2 R17, R15 ;  /* 0x0000000f00117308 */ /* 0x0000620000000800 */
[----:B------:R-:W-:Y:S01]  /*0300*/  PRMT R22, R10, 0x7632, R22 ;  /* 0x000076320a167816 */ /* 0x000fe20000000016 */
[----:B------:R-:W-:Y:S01]  /*0310*/  FMUL R21, R18, 1.4426950216293334961 ;  /* 0x3fb8aa3b12157820 */ /* 0x000fe20000400000 */
[----:B------:R-:W-:Y:S01]  /*0320*/  @!P5 FMUL R20, R20, 0.5 ;  /* 0x3f0000001414d820 */ /* 0x000fe20000400000 */
[----:B------:R-:W-:Y:S01]  /*0330*/  FADD R24, RZ, -R11 ;  /* 0x8000000bff187221 */ /* 0x000fe20000000000 */
[----:B------:R-:W-:-:S02]  /*0340*/  FSETP.GEU.AND P2, PT, R23, -126, PT ;  /* 0xc2fc00001700780b */ /* 0x000fc40003f4e000 */
[----:B------:R-:W-:Y:S01]  /*0350*/  @!P4 FMUL R19, R19, 0.5 ;  /* 0x3f0000001313c820 */ /* 0x000fe20000400000 */
[----:B------:R-:W2:Y:S01]  /*0360*/  MUFU.EX2 R10, R20 ;  /* 0x00000014000a7308 */ /* 0x000ea20000000800 */
[----:B0-----:R-:W-:Y:S01]  /*0370*/  SHF.L.U32 R15, R0, 0x10, RZ ;  /* 0x00000010000f7819 */ /* 0x001fe200000006ff */
[----:B------:R-:W-:Y:S01]  /*0380*/  FMUL R26, R24, 1.4426950216293334961 ;  /* 0x3fb8aa3b181a7820 */ /* 0x000fe20000400000 */
[----:B------:R-:W-:Y:S02]  /*0390*/  SHF.L.U32 R0, R22, 0x10, RZ ;  /* 0x0000001016007819 */ /* 0x000fe400000006ff */
[----:B------:R-:W-:Y:S01]  /*03a0*/  FSETP.GEU.AND P3, PT, R21, -126, PT ;  /* 0xc2fc00001500780b */ /* 0x000fe20003f6e000 */
[----:B------:R-:W-:Y:S02]  /*03b0*/  FADD R18, RZ, -R15 ;  /* 0x8000000fff127221 */ /* 0x000fe40000000000 */
[----:B------:R0:W3:Y:S01]  /*03c0*/  MUFU.EX2 R22, R19 ;  /* 0x0000001300167308 */ /* 0x0000e20000000800 */
[----:B-1----:R-:W-:Y:S01]  /*03d0*/  @!P6 FMUL R17, R17, R17 ;  /* 0x000000111111e220 */ /* 0x002fe20000400000 */
[----:B------:R-:W-:Y:S01]  /*03e0*/  FSETP.GEU.AND P6, PT, R26, -126, PT ;  /* 0xc2fc00001a00780b */ /* 0x000fe20003fce000 */
[----:B------:R-:W-:Y:S01]  /*03f0*/  FMUL R18, R18, 1.4426950216293334961 ;  /* 0x3fb8aa3b12127820 */ /* 0x000fe20000400000 */
[----:B------:R-:W-:Y:S01]  /*0400*/  FADD R24, RZ, -R0 ;  /* 0x80000000ff187221 */ /* 0x000fe20000000000 */
[----:B------:R-:W-:Y:S01]  /*0410*/  @!P2 FMUL R23, R23, 0.5 ;  /* 0x3f0000001717a820 */ /* 0x000fe20000400000 */
[----:B--2---:R-:W-:-:S02]  /*0420*/  @!P5 FMUL R10, R10, R10 ;  /* 0x0000000a0a0ad220 */ /* 0x004fc40000400000 */
[----:B------:R-:W-:Y:S01]  /*0430*/  FMUL R24, R24, 1.4426950216293334961 ;  /* 0x3fb8aa3b18187820 */ /* 0x000fe20000400000 */
[----:B------:R-:W-:Y:S01]  /*0440*/  FSETP.GEU.AND P5, PT, R18, -126, PT ;  /* 0xc2fc00001200780b */ /* 0x000fe20003fae000 */
[----:B------:R-:W-:Y:S01]  /*0450*/  @!P3 FMUL R21, R21, 0.5 ;  /* 0x3f0000001515b820 */ /* 0x000fe20000400000 */
[----:B------:R-:W1:Y:S01]  /*0460*/  MUFU.EX2 R20, R23 ;  /* 0x0000001700147308 */ /* 0x000e620000000800 */
[----:B0-----:R-:W-:Y:S01]  /*0470*/  FADD R19, R17, 1 ;  /* 0x3f80000011137421 */ /* 0x001fe20000000000 */
[----:B------:R-:W-:Y:S02]  /*0480*/  MOV R17, 0x3e800000 ;  /* 0x3e80000000117802 */ /* 0x000fe40000000f00 */
[----:B------:R-:W-:Y:S01]  /*0490*/  @!P6 FMUL R26, R26, 0.5 ;  /* 0x3f0000001a1ae820 */ /* 0x000fe20000400000 */
[----:B---3--:R-:W-:Y:S01]  /*04a0*/  @!P4 FMUL R22, R22, R22 ;  /* 0x000000161616c220 */ /* 0x008fe20000400000 */
[----:B------:R-:W-:Y:S02]  /*04b0*/  FSETP.GEU.AND P4, PT, R24, -126, PT ;  /* 0xc2fc00001800780b */ /* 0x000fe40003f8e000 */
[----:B------:R-:W0:Y:S01]  /*04c0*/  MUFU.EX2 R21, R21 ;  /* 0x0000001500157308 */ /* 0x000e220000000800 */
[----:B------:R-:W-:-:S02]  /*04d0*/  FADD R25, R22, 1 ;  /* 0x3f80000016197421 */ /* 0x000fc40000000000 */
[----:B------:R-:W-:-:S05]  /*04e0*/  @!P5 FMUL R18, R18, 0.5 ;  /* 0x3f0000001212d820 */ /* 0x000fca0000400000 */
[----:B------:R-:W2:Y:S01]  /*04f0*/  MUFU.EX2 R26, R26 ;  /* 0x0000001a001a7308 */ /* 0x000ea20000000800 */
[----:B-1----:R-:W-:Y:S02]  /*0500*/  @!P2 FMUL R20, R20, R20 ;  /* 0x000000141414a220 */ /* 0x002fe40000400000 */
[----:B------:R-:W-:Y:S01]  /*0510*/  @!P4 FMUL R24, R24, 0.5 ;  /* 0x3f0000001818c820 */ /* 0x000fe20000400000 */
[----:B------:R-:W-:-:S04]  /*0520*/  FSETP.GT.AND P2, PT, R19, 8.50705917302346158658e+37, PT ;  /* 0x7e8000001300780b */ /* 0x000fc80003f44000 */
[----:B------:R-:W1:Y:S01]  /*0530*/  MUFU.EX2 R18, R18 ;  /* 0x0000001200127308 */ /* 0x000e620000000800 */
[----:B0-----:R-:W-:Y:S01]  /*0540*/  @!P3 FMUL R21, R21, R21 ;  /* 0x000000151515b220 */ /* 0x001fe20000400000 */
[----:B------:R-:W-:-:S03]  /*0550*/  FSETP.GT.AND P3, PT, R25, 8.50705917302346158658e+37, PT ;  /* 0x7e8000001900780b */ /* 0x000fc60003f64000 */
[----:B------:R-:W-:-:S03]  /*0560*/  FADD R21, R21, 1 ;  /* 0x3f80000015157421 */ /* 0x000fc60000000000 */
[----:B------:R0:W3:Y:S01]  /*0570*/  MUFU.EX2 R22, R24 ;  /* 0x0000001800167308 */ /* 0x0000e20000000800 */
[----:B--2---:R-:W-:Y:S01]  /*0580*/  @!P6 FMUL R26, R26, R26 ;  /* 0x0000001a1a1ae220 */ /* 0x004fe20000400000 */
[----:B------:R-:W-:Y:S01]  /*0590*/  FSETP.GT.AND P6, PT, R21, 8.50705917302346158658e+37, PT ;  /* 0x7e8000001500780b */ /* 0x000fe20003fc4000 */
[----:B------:R-:W-:Y:S02]  /*05a0*/  @P2 FMUL R19, R19, 0.25 ;  /* 0x3e80000013132820 */ /* 0x000fe40000400000 */
[----:B------:R-:W-:Y:S02]  /*05b0*/  FADD R27, R26, 1 ;  /* 0x3f8000001a1b7421 */ /* 0x000fe40000000000 */
[----:B------:R-:W-:Y:S01]  /*05c0*/  @P3 FMUL R25, R25, 0.25 ;  /* 0x3e80000019193820 */ /* 0x000fe20000400000 */
[----:B-1----:R-:W-:Y:S01]  /*05d0*/  @!P5 FMUL R18, R18, R18 ;  /* 0x000000121212d220 */ /* 0x002fe20000400000 */
[----:B0-----:R-:W-:Y:S01]  /*05e0*/  FSEL R24, R17, 1, P6 ;  /* 0x3f80000011187808 */ /* 0x001fe20003000000 */
[----:B------:R-:W-:Y:S01]  /*05f0*/  MUFU.RCP R19, R19 ;  /* 0x0000001300137308 */ /* 0x000fe20000001000 */
[----:B------:R-:W-:Y:S01]  /*0600*/  FSETP.GT.AND P5, PT, R27, 8.50705917302346158658e+37, PT ;  /* 0x7e8000001b00780b */ /* 0x000fe20003fa4000 */
[----:B------:R-:W-:-:S03]  /*0610*/  FADD R23, R18, 1 ;  /* 0x3f80000012177421 */ /* 0x000fc60000000000 */
[----:B------:R-:W-:Y:S01]  /*0620*/  @P6 FMUL R21, R21, 0.25 ;  /* 0x3e80000015156820 */ /* 0x000fe20000400000 */
[----:B---3--:R-:W-:Y:S01]  /*0630*/  @!P4 FMUL R22, R22, R22 ;  /* 0x000000161616c220 */ /* 0x008fe20000400000 */
[----:B------:R-:W-:Y:S01]  /*0640*/  FSETP.GT.AND P4, PT, R23, 8.50705917302346158658e+37, PT ;  /* 0x7e8000001700780b */ /* 0x000fe20003f84000 */
[----:B------:R0:W-:Y:S02]  /*0650*/  MUFU.RCP R18, R25 ;  /* 0x0000001900127308 */ /* 0x0001e40000001000 */
[----:B------:R-:W-:Y:S01]  /*0660*/  FADD R28, R22, 1 ;  /* 0x3f800000161c7421 */ /* 0x000fe20000000000 */
[----:B------:R-:W-:Y:S01]  /*0670*/  FADD R22, R10, 1 ;  /* 0x3f8000000a167421 */ /* 0x000fe20000000000 */
[----:B------:R-:W-:Y:S02]  /*0680*/  FSEL R26, R17, 1, P4 ;  /* 0x3f800000111a7808 */ /* 0x000fe40002000000 */
[----:B------:R-:W-:Y:S01]  /*0690*/  @P5 FMUL R27, R27, 0.25 ;  /* 0x3e8000001b1b5820 */ /* 0x000fe20000400000 */
[----:B------:R-:W-:Y:S01]  /*06a0*/  FSETP.GT.AND P6, PT, R28, 8.50705917302346158658e+37, PT ;  /* 0x7e8000001c00780b */ /* 0x000fe20003fc4000 */
[----:B------:R-:W1:Y:S01]  /*06b0*/  MUFU.RCP R21, R21 ;  /* 0x0000001500157308 */ /* 0x000e620000001000 */
[----:B0-----:R-:W-:Y:S01]  /*06c0*/  FADD R25, R20, 1 ;  /* 0x3f80000014197421 */ /* 0x001fe20000000000 */
[----:B------:R-:W-:-:S02]  /*06d0*/  FSEL R10, R17, 1, P5 ;  /* 0x3f800000110a7808 */ /* 0x000fc40002800000 */
[----:B------:R-:W-:Y:S01]  /*06e0*/  @P4 FMUL R23, R23, 0.25 ;  /* 0x3e80000017174820 */ /* 0x000fe20000400000 */
[----:B------:R-:W-:Y:S02]  /*06f0*/  FSETP.GT.AND P5, PT, R22, 8.50705917302346158658e+37, PT ;  /* 0x7e8000001600780b */ /* 0x000fe40003fa4000 */
[----:B------:R-:W-:Y:S01]  /*0700*/  FSETP.GT.AND P4, PT, R25, 8.50705917302346158658e+37, PT ;  /* 0x7e8000001900780b */ /* 0x000fe20003f84000 */
[----:B------:R-:W0:Y:S01]  /*0710*/  MUFU.RCP R27, R27 ;  /* 0x0000001b001b7308 */ /* 0x000e220000001000 */
[----:B------:R-:W-:-:S03]  /*0720*/  FSEL R29, R17, 1, P6 ;  /* 0x3f800000111d7808 */ /* 0x000fc60003000000 */
[----:B------:R-:W-:Y:S01]  /*0730*/  @P6 FMUL R28, R28, 0.25 ;  /* 0x3e8000001c1c6820 */ /* 0x000fe20000400000 */
[----:B-1----:R-:W-:-:S03]  /*0740*/  FMUL R21, R21, R24 ;  /* 0x0000001815157220 */ /* 0x002fc60000400000 */
[----:B------:R-:W1:Y:S02]  /*0750*/  MUFU.RCP R23, R23 ;  /* 0x0000001700177308 */ /* 0x000e640000001000 */
[----:B------:R-:W-:Y:S01]  /*0760*/  @P5 FMUL R22, R22, 0.25 ;  /* 0x3e80000016165820 */ /* 0x000fe20000400000 */
[----:B------:R-:W-:Y:S01]  /*0770*/  FSEL R24, R17, 1, P2 ;  /* 0x3f80000011187808 */ /* 0x000fe20001000000 */
[----:B------:R-:W-:Y:S01]  /*0780*/  @P4 FMUL R25, R25, 0.25 ;  /* 0x3e80000019194820 */ /* 0x000fe20000400000 */
[----:B0-----:R-:W-:-:S03]  /*0790*/  FMUL R30, R27, R10 ;  /* 0x0000000a1b1e7220 */ /* 0x001fc60000400000 */
[----:B------:R-:W0:Y:S01]  /*07a0*/  MUFU.RCP R28, R28 ;  /* 0x0000001c001c7308 */ /* 0x000e220000001000 */
[----:B------:R-:W-:Y:S01]  /*07b0*/  FMUL R10, R16, R21 ;  /* 0x00000015100a7220 */ /* 0x000fe20000400000 */
[----:B------:R-:W-:Y:S01]  /*07c0*/  FSEL R27, R17, 1, P3 ;  /* 0x3f800000111b7808 */ /* 0x000fe20001800000 */
[----:B------:R-:W-:Y:S01]  /*07d0*/  FMUL R19, R19, R24 ;  /* 0x0000001813137220 */ /* 0x000fe20000400000 */
[----:B------:R-:W-:-:S03]  /*07e0*/  FMUL R11, R11, R30 ;  /* 0x0000001e0b0b7220 */ /* 0x000fc60000400000 */
[----:B------:R-:W-:Y:S01]  /*07f0*/  FMUL R18, R18, R27 ;  /* 0x0000001b12127220 */ /* 0x000fe20000400000 */
[----:B------:R-:W2:Y:S01]  /*0800*/  MUFU.RCP R21, R25 ;  /* 0x0000001900157308 */ /* 0x000ea20000001000 */
[----:B------:R-:W-:Y:S01]  /*0810*/  FMUL R19, R14, R19 ;  /* 0x000000130e137220 */ /* 0x000fe20000400000 */
[----:B-1----:R-:W-:Y:S01]  /*0820*/  FMUL R26, R23, R26 ;  /* 0x0000001a171a7220 */ /* 0x002fe20000400000 */
[----:B------:R-:W-:Y:S01]  /*0830*/  FMUL R18, R13, R18 ;  /* 0x000000120d127220 */ /* 0x000fe20000400000 */
[----:B------:R-:W-:Y:S02]  /*0840*/  FSEL R23, R17, 1, P5 ;  /* 0x3f80000011177808 */ /* 0x000fe40002800000 */
[----:B----4-:R-:W-:Y:S01]  /*0850*/  PRMT R13, R2, 0x7632, R13 ;  /* 0x00007632020d7816 */ /* 0x010fe2000000000d */
[----:B------:R-:W-:Y:S01]  /*0860*/  FMUL R15, R15, R26 ;  /* 0x0000001a0f0f7220 */ /* 0x000fe20000400000 */
[----:B------:R1:W3:Y:S01]  /*0870*/  MUFU.RCP R20, R22 ;  /* 0x0000001600147308 */ /* 0x0002e20000001000 */
[----:B0-----:R-:W-:-:S04]  /*0880*/  FMUL R29, R28, R29 ;  /* 0x0000001d1c1d7220 */ /* 0x001fc80000400000 */
[----:B------:R-:W-:Y:S01]  /*0890*/  FMUL R16, R0, R29 ;  /* 0x0000001d00107220 */ /* 0x000fe20000400000 */
[----:B------:R-:W-:Y:S02]  /*08a0*/  SHF.L.U32 R0, R3, 0x10, RZ ;  /* 0x0000001003007819 */ /* 0x000fe400000006ff */
[----:B-1----:R-:W-:-:S03]  /*08b0*/  FSEL R22, R17, 1, P4 ;  /* 0x3f80000011167808 */ /* 0x002fc60002000000 */
[----:B------:R-:W-:Y:S01]  /*08c0*/  FFMA R19, R0, R19, RZ ;  /* 0x0000001300137223 */ /* 0x000fe200000000ff */
[----:B------:R-:W-:Y:S01]  /*08d0*/  PRMT R0, R3, 0x7632, R0 ;  /* 0x0000763203007816 */ /* 0x000fe20000000000 */
[----:B--2---:R-:W-:Y:S01]  /*08e0*/  FMUL R21, R21, R22 ;  /* 0x0000001615157220 */ /* 0x004fe20000400000 */
[----:B------:R-:W-:Y:S01]  /*08f0*/  SHF.L.U32 R3, R2, 0x10, RZ ;  /* 0x0000001002037819 */ /* 0x000fe200000006ff */
[----:B---3--:R-:W-:Y:S01]  /*0900*/  FMUL R20, R20, R23 ;  /* 0x0000001714147220 */ /* 0x008fe20000400000 */
[----:B------:R-:W-:Y:S01]  /*0910*/  SHF.L.U32 R2, R13, 0x10, RZ ;  /* 0x000000100d027819 */ /* 0x000fe200000006ff */
[----:B------:R-:W-:Y:S01]  /*0920*/  FMUL R21, R12, R21 ;  /* 0x000000150c157220 */ /* 0x000fe20000400000 */
[----:B------:R-:W-:Y:S01]  /*0930*/  SHF.L.U32 R0, R0, 0x10, RZ ;  /* 0x0000001000007819 */ /* 0x000fe200000006ff */
[----:B------:R-:W-:Y:S01]  /*0940*/  FMUL R9, R9, R20 ;  /* 0x0000001409097220 */ /* 0x000fe20000400000 */
[----:B------:R-:W-:Y:S01]  /*0950*/  FFMA R3, R3, R18, RZ ;  /* 0x0000001203037223 */ /* 0x000fe200000000ff */
[----:B-----5:R-:W-:Y:S01]  /*0960*/  PRMT R12, R4, 0x7632, R12 ;  /* 0x00007632040c7816 */ /* 0x020fe2000000000c */
[----:B------:R-:W-:Y:S01]  /*0970*/  FFMA R2, R2, R21, RZ ;  /* 0x0000001502027223 */ /* 0x000fe200000000ff */
[----:B------:R-:W-:Y:S01]  /*0980*/  FFMA R0, R0, R9, RZ ;  /* 0x0000000900007223 */ /* 0x000fe200000000ff */
[----:B------:R-:W-:-:S02]  /*0990*/  SHF.L.U32 R13, R4, 0x10, RZ ;  /* 0x00000010040d7819 */ /* 0x000fc400000006ff */
[----:B------:R-:W-:Y:S02]  /*09a0*/  SHF.L.U32 R14, R12, 0x10, RZ ;  /* 0x000000100c0e7819 */ /* 0x000fe400000006ff */
[----:B------:R-:W-:Y:S02]  /*09b0*/  FSEL R12, R3, RZ, !P1 ;  /* 0x000000ff030c7208 */ /* 0x000fe40004800000 */
[----:B------:R-:W-:Y:S02]  /*09c0*/  FSEL R9, R2, RZ, !P1 ;  /* 0x000000ff02097208 */ /* 0x000fe40004800000 */
[----:B------:R-:W-:Y:S01]  /*09d0*/  PRMT R2, R5, 0x7632, R2 ;  /* 0x0000763205027816 */ /* 0x000fe20000000002 */
[----:B------:R-:W-:Y:S01]  /*09e0*/  @P0 FFMA R12, R13, R11, R12 ;  /* 0x0000000b0d0c0223 */ /* 0x000fe2000000000c */
[----:B------:R-:W-:Y:S01]  /*09f0*/  SHF.L.U32 R4, R5, 0x10, RZ ;  /* 0x0000001005047819 */ /* 0x000fe200000006ff */
[----:B------:R-:W-:Y:S01]  /*0a00*/  @P0 FFMA R9, R14, R16, R9 ;  /* 0x000000100e090223 */ /* 0x000fe20000000009 */
[----:B------:R-:W-:-:S02]  /*0a10*/  FSEL R19, R19, RZ, !P1 ;  /* 0x000000ff13137208 */ /* 0x000fc40004800000 */
[----:B------:R-:W-:Y:S01]  /*0a20*/  SHF.L.U32 R3, R2, 0x10, RZ ;  /* 0x0000001002037819 */ /* 0x000fe200000006ff */
[----:B------:R-:W-:Y:S01]  /*0a30*/  FADD R12, R9, R12 ;  /* 0x0000000c090c7221 */ /* 0x000fe20000000000 */
[----:B------:R-:W-:Y:S01]  /*0a40*/  FSEL R0, R0, RZ, !P1 ;  /* 0x000000ff00007208 */ /* 0x000fe20004800000 */
[----:B------:R-:W-:Y:S01]  /*0a50*/  @P0 FFMA R19, R4, R10, R19 ;  /* 0x0000000a04130223 */ /* 0x000fe20000000013 */
[----:B------:R-:W-:Y:S02]  /*0a60*/  SHF.R.U32.HI R9, RZ, 0x3, R6 ;  /* 0x00000003ff097819 */ /* 0x000fe40000011606 */
[C---:B------:R-:W-:Y:S01]  /*0a70*/  ISETP.GE.AND P1, PT, R6.reuse, 0x10, PT ;  /* 0x000000100600780c */ /* 0x040fe20003f26270 */
[----:B------:R-:W-:Y:S01]  /*0a80*/  @P0 FFMA R0, R3, R15, R0 ;  /* 0x0000000f03000223 */ /* 0x000fe20000000000 */
[----:B------:R-:W-:Y:S01]  /*0a90*/  FADD R19, R19, R12 ;  /* 0x0000000c13137221 */ /* 0x000fe20000000000 */
[----:B------:R-:W-:Y:S02]  /*0aa0*/  LOP3.LUT P0, RZ, R6, 0x1f, RZ, 0xc0, !PT ;  /* 0x0000001f06ff7812 */ /* 0x000fe4000780c0ff */
[----:B------:R-:W-:Y:S01]  /*0ab0*/  LOP3.LUT R9, R9, 0x3c, RZ, 0xc0, !PT ;  /* 0x0000003c09097812 */ /* 0x000fe200078ec0ff */
[----:B------:R-:W-:-:S05]  /*0ac0*/  FADD R19, R0, R19 ;  /* 0x0000001300137221 */ /* 0x000fca0000000000 */
[----:B------:R-:W0:Y:S02]  /*0ad0*/  SHFL.BFLY PT, R0, R19, 0x10, 0x1f ;  /* 0x0e001f0013007f89 */ /* 0x000e2400000e0000 */
[----:B0-----:R-:W-:-:S05]  /*0ae0*/  FADD R0, R19, R0 ;  /* 0x0000000013007221 */ /* 0x001fca0000000000 */
        /* <DEDUP_REMOVED lines=8> */
[----:B------:R-:W-:Y:S04]  /*0b70*/  @!P0 STS [R9], R4 ;  /* 0x0000000409008388 */ /* 0x000fe80000000800 */
[----:B------:R-:W-:Y:S01]  /*0b80*/  BAR.SYNC.DEFER_BLOCKING 0x0 ;  /* 0x0000000000007b1d */ /* 0x000fe20000010000 */
[----:B------:R-:W-:-:S04]  /*0b90*/  LOP3.LUT P0, RZ, R6, 0xf, RZ, 0xc0, !PT ;  /* 0x0000000f06ff7812 */ /* 0x000fc8000780c0ff */
[C---:B------:R-:W-:Y:S01]  /*0ba0*/  ISETP.LT.AND P0, PT, R6.reuse, 0x10, !P0 ;  /* 0x000000100600780c */ /* 0x040fe20004701270 */
[----:B------:R-:W0:Y:S01]  /*0bb0*/  @!P1 LDS R7, [R6.X4] ;  /* 0x0000000006079984 */ /* 0x000e220000004800 */
[----:B------:R-:W-:-:S04]  /*0bc0*/  LOP3.LUT P1, RZ, R6, 0x1ff, RZ, 0xc0, !PT ;  /* 0x000001ff06ff7812 */ /* 0x000fc8000782c0ff */
[----:B------:R-:W-:Y:S01]  /*0bd0*/  ISETP.LT.AND P1, PT, R8, 0x2400, !P1 ;  /* 0x000024000800780c */ /* 0x000fe20004f21270 */
[----:B0-----:R-:W0:Y:S02]  /*0be0*/  SHFL.BFLY PT, R0, R7, 0x8, 0x1f ;  /* 0x0d001f0007007f89 */ /* 0x001e2400000e0000 */
[----:B0-----:R-:W-:-:S05]  /*0bf0*/  FADD R0, R7, R0 ;  /* 0x0000000007007221 */ /* 0x001fca0000000000 */
[----:B------:R-:W0:Y:S02]  /*0c00*/  SHFL.BFLY PT, R3, R0, 0x4, 0x1f ;  /* 0x0c801f0000037f89 */ /* 0x000e2400000e0000 */
[----:B0-----:R-:W-:-:S05]  /*0c10*/  FADD R3, R0, R3 ;  /* 0x0000000300037221 */ /* 0x001fca0000000000 */
[----:B------:R-:W0:Y:S02]  /*0c20*/  SHFL.BFLY PT, R2, R3, 0x2, 0x1f ;  /* 0x0c401f0003027f89 */ /* 0x000e2400000e0000 */
[----:B0-----:R-:W-:-:S05]  /*0c30*/  FADD R2, R3, R2 ;  /* 0x0000000203027221 */ /* 0x001fca0000000000 */
[----:B------:R-:W0:Y:S02]  /*0c40*/  SHFL.BFLY PT, R5, R2, 0x1, 0x1f ;  /* 0x0c201f0002057f89 */ /* 0x000e2400000e0000 */
[----:B0-----:R-:W-:-:S05]  /*0c50*/  FADD R5, R2, R5 ;  /* 0x0000000502057221 */ /* 0x001fca0000000000 */
[----:B------:R0:W-:Y:S04]  /*0c60*/  @P0 STS [R6.X4], R5 ;  /* 0x0000000506000388 */ /* 0x0001e80000004800 */
[----:B------:R-:W-:Y:S06]  /*0c70*/  BAR.SYNC.DEFER_BLOCKING 0x0 ;  /* 0x0000000000007b1d */ /* 0x000fec0000010000 */
[----:B------:R-:W-:Y:S05]  /*0c80*/  @!P1 EXIT ;  /* 0x000000000000994d */ /* 0x000fea0003800000 */
[----:B0-----:R-:W0:Y:S01]  /*0c90*/  LDS R3, [RZ] ;  /* 0x00000000ff037984 */ /* 0x001e220000000800 */
[----:B------:R-:W-:-:S05]  /*0ca0*/  MOV R9, 0x4 ;  /* 0x0000000400097802 */ /* 0x000fca0000000f00 */
[----:B------:R-:W-:-:S05]  /*0cb0*/  IMAD.WIDE R8, R8, R9, c[0x0][0x170] ;  /* 0x00005c0008087625 */ /* 0x000fca00078e0209 */
[----:B0-----:R-:W-:Y:S01]  /*0cc0*/  STG.E [R8.64], R3 ;  /* 0x0000000308007986 */ /* 0x001fe2000c101904 */
[----:B------:R-:W-:Y:S05]  /*0cd0*/  EXIT ;  /* 0x000000000000794d */ /* 0x000fea0003800000 */
.L_x_0:
[----:B------:R-:W-:-:S00]  /*0ce0*/  BRA `(.L_x_0) ;  /* 0xfffffff000007947 */ /* 0x000fc0000383ffff */
[----:B------:R-:W-:-:S00]  /*0cf0*/  NOP ;  /* 0x0000000000007918 */ /* 0x000fc00000000000 */
        /* <DEDUP_REMOVED lines=8> */
.L_x_1:


//--------------------- .nv.shared.triton_red_fused_addmm_0 --------------------------
	.section	.nv.shared.triton_red_fused_addmm_0,"aw",@nobits
	.sectionflags	@""
	.align	16
